//
// Generated by NVIDIA NVVM Compiler
//
// Compiler Build ID: CL-36424714
// Cuda compilation tools, release 13.0, V13.0.88
// Based on NVVM 20.0.0
//

.version 9.0
.target sm_100
.address_size 64

	// .globl	_Z8scan_gpuPKfPfi

.visible .entry _Z8scan_gpuPKfPfi(
	.param .u64 .ptr .align 1 _Z8scan_gpuPKfPfi_param_0,
	.param .u64 .ptr .align 1 _Z8scan_gpuPKfPfi_param_1,
	.param .u32 _Z8scan_gpuPKfPfi_param_2
)
{
	.reg .pred 	%p<10>;
	.reg .b32 	%r<26>;
	.reg .b32 	%f<83>;
	.reg .b64 	%rd<20>;

	ld.param.u64 	%rd9, [_Z8scan_gpuPKfPfi_param_0];
	ld.param.u64 	%rd8, [_Z8scan_gpuPKfPfi_param_1];
	cvta.to.global.u64 	%rd1, %rd9;
	mov.u32 	%r17, %ctaid.x;
	mov.u32 	%r18, %ntid.x;
	mov.u32 	%r19, %tid.x;
	mad.lo.s32 	%r1, %r17, %r18, %r19;
	setp.eq.s32 	%p1, %r1, 0;
	mov.f32 	%f82, 0f00000000;
	@%p1 bra 	$L__BB0_13;
	and.b32  	%r2, %r1, 15;
	setp.lt.u32 	%p2, %r1, 16;
	mov.f32 	%f82, 0f00000000;
	mov.b32 	%r23, 0;
	@%p2 bra 	$L__BB0_4;
	and.b32  	%r23, %r1, -16;
	neg.s32 	%r21, %r23;
	add.s64 	%rd18, %rd1, 32;
	mov.f32 	%f82, 0f00000000;
$L__BB0_3:
	.pragma "nounroll";
	ld.global.nc.f32 	%f18, [%rd18+-32];
	add.f32 	%f19, %f82, %f18;
	ld.global.nc.f32 	%f20, [%rd18+-28];
	add.f32 	%f21, %f19, %f20;
	ld.global.nc.f32 	%f22, [%rd18+-24];
	add.f32 	%f23, %f21, %f22;
	ld.global.nc.f32 	%f24, [%rd18+-20];
	add.f32 	%f25, %f23, %f24;
	ld.global.nc.f32 	%f26, [%rd18+-16];
	add.f32 	%f27, %f25, %f26;
	ld.global.nc.f32 	%f28, [%rd18+-12];
	add.f32 	%f29, %f27, %f28;
	ld.global.nc.f32 	%f30, [%rd18+-8];
	add.f32 	%f31, %f29, %f30;
	ld.global.nc.f32 	%f32, [%rd18+-4];
	add.f32 	%f33, %f31, %f32;
	ld.global.nc.f32 	%f34, [%rd18];
	add.f32 	%f35, %f33, %f34;
	ld.global.nc.f32 	%f36, [%rd18+4];
	add.f32 	%f37, %f35, %f36;
	ld.global.nc.f32 	%f38, [%rd18+8];
	add.f32 	%f39, %f37, %f38;
	ld.global.nc.f32 	%f40, [%rd18+12];
	add.f32 	%f41, %f39, %f40;
	ld.global.nc.f32 	%f42, [%rd18+16];
	add.f32 	%f43, %f41, %f42;
	ld.global.nc.f32 	%f44, [%rd18+20];
	add.f32 	%f45, %f43, %f44;
	ld.global.nc.f32 	%f46, [%rd18+24];
	add.f32 	%f47, %f45, %f46;
	ld.global.nc.f32 	%f48, [%rd18+28];
	add.f32 	%f82, %f47, %f48;
	add.s32 	%r21, %r21, 16;
	add.s64 	%rd18, %rd18, 64;
	setp.ne.s32 	%p3, %r21, 0;
	@%p3 bra 	$L__BB0_3;
$L__BB0_4:
	setp.eq.s32 	%p4, %r2, 0;
	@%p4 bra 	$L__BB0_13;
	and.b32  	%r8, %r1, 7;
	setp.lt.u32 	%p5, %r2, 8;
	@%p5 bra 	$L__BB0_7;
	mul.wide.u32 	%rd10, %r23, 4;
	add.s64 	%rd11, %rd1, %rd10;
	ld.global.nc.f32 	%f50, [%rd11];
	add.f32 	%f51, %f82, %f50;
	ld.global.nc.f32 	%f52, [%rd11+4];
	add.f32 	%f53, %f51, %f52;
	ld.global.nc.f32 	%f54, [%rd11+8];
	add.f32 	%f55, %f53, %f54;
	ld.global.nc.f32 	%f56, [%rd11+12];
	add.f32 	%f57, %f55, %f56;
	ld.global.nc.f32 	%f58, [%rd11+16];
	add.f32 	%f59, %f57, %f58;
	ld.global.nc.f32 	%f60, [%rd11+20];
	add.f32 	%f61, %f59, %f60;
	ld.global.nc.f32 	%f62, [%rd11+24];
	add.f32 	%f63, %f61, %f62;
	ld.global.nc.f32 	%f64, [%rd11+28];
	add.f32 	%f82, %f63, %f64;
	add.s32 	%r23, %r23, 8;
$L__BB0_7:
	setp.eq.s32 	%p6, %r8, 0;
	@%p6 bra 	$L__BB0_13;
	and.b32  	%r11, %r1, 3;
	setp.lt.u32 	%p7, %r8, 4;
	@%p7 bra 	$L__BB0_10;
	mul.wide.u32 	%rd12, %r23, 4;
	add.s64 	%rd13, %rd1, %rd12;
	ld.global.nc.f32 	%f66, [%rd13];
	add.f32 	%f67, %f82, %f66;
	ld.global.nc.f32 	%f68, [%rd13+4];
	add.f32 	%f69, %f67, %f68;
	ld.global.nc.f32 	%f70, [%rd13+8];
	add.f32 	%f71, %f69, %f70;
	ld.global.nc.f32 	%f72, [%rd13+12];
	add.f32 	%f82, %f71, %f72;
	add.s32 	%r23, %r23, 4;
$L__BB0_10:
	setp.eq.s32 	%p8, %r11, 0;
	@%p8 bra 	$L__BB0_13;
	mul.wide.u32 	%rd14, %r23, 4;
	add.s64 	%rd19, %rd1, %rd14;
	neg.s32 	%r25, %r11;
$L__BB0_12:
	.pragma "nounroll";
	ld.global.nc.f32 	%f73, [%rd19];
	add.f32 	%f82, %f82, %f73;
	add.s64 	%rd19, %rd19, 4;
	add.s32 	%r25, %r25, 1;
	setp.ne.s32 	%p9, %r25, 0;
	@%p9 bra 	$L__BB0_12;
$L__BB0_13:
	cvta.to.global.u64 	%rd15, %rd8;
	mul.wide.u32 	%rd16, %r1, 4;
	add.s64 	%rd17, %rd15, %rd16;
	st.global.f32 	[%rd17], %f82;
	ret;

}


// ===== COMPILED SASS (sm_100) =====

	.target	sm_100

	.elftype	@"ET_EXEC"


//--------------------- .note.nv.tkinfo           --------------------------
	.section	.note.nv.tkinfo,"",@"SHT_NOTE"
	.sectionflags	@"SHF_NOTE_NV_TKINFO"
	.tkinfo
        /*0018*/ 	.word	0x00000002
        /*0030*/ 	.string	""
        /*0030*/ 	.string	"ptxas"
        /*0030*/ 	.string	"Cuda compilation tools, release 13.0, V13.0.88"
        /*0030*/ 	.string	"Build cuda_13.0.r13.0/compiler.36424714_0"
        /*0030*/ 	.string	"-arch sm_100 -m 64 "



//--------------------- .note.nv.cuinfo           --------------------------
	.section	.note.nv.cuinfo,"",@"SHT_NOTE"
	.sectionflags	@"SHF_NOTE_NV_CUINFO"
        /*0018*/ 	.short	0x0002
        /*001a*/ 	.short	0x0064
        /*001c*/ 	.short	0x0082
	.zero		2


//--------------------- .nv.info                  --------------------------
	.section	.nv.info,"",@"SHT_CUDA_INFO"
	.align	4


	//----- nvinfo : EIATTR_REGCOUNT
	.align		4
        /*0000*/ 	.byte	0x04, 0x2f
        /*0002*/ 	.short	(.L_1 - .L_0)
	.align		4
.L_0:
        /*0004*/ 	.word	index@(_Z8scan_gpuPKfPfi)
        /*0008*/ 	.word	0x0000001d


	//----- nvinfo : EIATTR_FRAME_SIZE
	.align		4
.L_1:
        /*000c*/ 	.byte	0x04, 0x11
        /*000e*/ 	.short	(.L_3 - .L_2)
	.align		4
.L_2:
        /*0010*/ 	.word	index@(_Z8scan_gpuPKfPfi)
        /*0014*/ 	.word	0x00000000


	//----- nvinfo : EIATTR_MIN_STACK_SIZE
	.align		4
.L_3:
        /*0018*/ 	.byte	0x04, 0x12
        /*001a*/ 	.short	(.L_5 - .L_4)
	.align		4
.L_4:
        /*001c*/ 	.word	index@(_Z8scan_gpuPKfPfi)
        /*0020*/ 	.word	0x00000000
.L_5:


//--------------------- .nv.compat                --------------------------
	.section	.nv.compat,"",@"SHT_CUDA_COMPAT_INFO"
	.align	4
        /*0000*/ 	.byte	0x02, 0x09, 0x00, 0x00, 0x02, 0x02, 0x01, 0x00, 0x02, 0x05, 0x05, 0x00, 0x03, 0x07, 0x01, 0x01
        /*0010*/ 	.byte	0x02, 0x03, 0x00, 0x00, 0x02, 0x06, 0x01, 0x00, 0x04, 0x0b, 0x08, 0x00, 0x09, 0x00, 0x00, 0x00
        /*0020*/ 	.byte	0x00, 0x00, 0x00, 0x00


//--------------------- .nv.info._Z8scan_gpuPKfPfi --------------------------
	.section	.nv.info._Z8scan_gpuPKfPfi,"",@"SHT_CUDA_INFO"
	.sectionflags	@""
	.align	4


	//----- nvinfo : EIATTR_CUDA_API_VERSION
	.align		4
        /*0000*/ 	.byte	0x04, 0x37
        /*0002*/ 	.short	(.L_7 - .L_6)
.L_6:
        /*0004*/ 	.word	0x00000082


	//----- nvinfo : EIATTR_KPARAM_INFO
	.align		4
.L_7:
        /*0008*/ 	.byte	0x04, 0x17
        /*000a*/ 	.short	(.L_9 - .L_8)
.L_8:
        /*000c*/ 	.word	0x00000000
        /*0010*/ 	.short	0x0002
        /*0012*/ 	.short	0x0010
        /*0014*/ 	.byte	0x00, 0xf0, 0x11, 0x00


	//----- nvinfo : EIATTR_KPARAM_INFO
	.align		4
.L_9:
        /*0018*/ 	.byte	0x04, 0x17
        /*001a*/ 	.short	(.L_11 - .L_10)
.L_10:
        /*001c*/ 	.word	0x00000000
        /*0020*/ 	.short	0x0001
        /*0022*/ 	.short	0x0008
        /*0024*/ 	.byte	0x00, 0xf5, 0x21, 0x00


	//----- nvinfo : EIATTR_KPARAM_INFO
	.align		4
.L_11:
        /*0028*/ 	.byte	0x04, 0x17
        /*002a*/ 	.short	(.L_13 - .L_12)
.L_12:
        /*002c*/ 	.word	0x00000000
        /*0030*/ 	.short	0x0000
        /*0032*/ 	.short	0x0000
        /*0034*/ 	.byte	0x00, 0xf5, 0x21, 0x00


	//----- nvinfo : EIATTR_SPARSE_MMA_MASK
	.align		4
.L_13:
        /*0038*/ 	.byte	0x03, 0x50
        /*003a*/ 	.short	0x0000


	//----- nvinfo : EIATTR_MAXREG_COUNT
	.align		4
        /*003c*/ 	.byte	0x03, 0x1b
        /*003e*/ 	.short	0x00ff


	//----- nvinfo : EIATTR_MERCURY_ISA_VERSION
	.align		4
        /*0040*/ 	.byte	0x03, 0x5f
        /*0042*/ 	.short	0x0101


	//----- nvinfo : EIATTR_VRC_CTA_INIT_COUNT
	.align		4
        /*0044*/ 	.byte	0x02, 0x4a
	.zero		1
	.zero		1


	//----- nvinfo : EIATTR_EXIT_INSTR_OFFSETS
	.align		4
        /*0048*/ 	.byte	0x04, 0x1c
        /*004a*/ 	.short	(.L_15 - .L_14)


	//   ....[0]....
.L_14:
        /*004c*/ 	.word	0x000007a0


	//----- nvinfo : EIATTR_CRS_STACK_SIZE
	.align		4
.L_15:
        /*0050*/ 	.byte	0x04, 0x1e
        /*0052*/ 	.short	(.L_17 - .L_16)
.L_16:
        /*0054*/ 	.word	0x00000000


	//----- nvinfo : EIATTR_CBANK_PARAM_SIZE
	.align		4
.L_17:
        /*0058*/ 	.byte	0x03, 0x19
        /*005a*/ 	.short	0x0014


	//----- nvinfo : EIATTR_PARAM_CBANK
	.align		4
        /*005c*/ 	.byte	0x04, 0x0a
        /*005e*/ 	.short	(.L_19 - .L_18)
	.align		4
.L_18:
        /*0060*/ 	.word	index@(.nv.constant0._Z8scan_gpuPKfPfi)
        /*0064*/ 	.short	0x0380
        /*0066*/ 	.short	0x0014


	//----- nvinfo : EIATTR_SW_WAR
	.align		4
.L_19:
        /*0068*/ 	.byte	0x04, 0x36
        /*006a*/ 	.short	(.L_21 - .L_20)
.L_20:
        /*006c*/ 	.word	0x00000008
.L_21:


//--------------------- .nv.callgraph             --------------------------
	.section	.nv.callgraph,"",@"SHT_CUDA_CALLGRAPH"
	.align	4
	.sectionentsize	8
	.align		4
        /*0000*/ 	.word	0x00000000
	.align		4
        /*0004*/ 	.word	0xffffffff
	.align		4
        /*0008*/ 	.word	0x00000000
	.align		4
        /*000c*/ 	.word	0xfffffffe
	.align		4
        /*0010*/ 	.word	0x00000000
	.align		4
        /*0014*/ 	.word	0xfffffffd
	.align		4
        /*0018*/ 	.word	0x00000000
	.align		4
        /*001c*/ 	.word	0xfffffffc


//--------------------- .text._Z8scan_gpuPKfPfi   --------------------------
	.section	.text._Z8scan_gpuPKfPfi,"ax",@progbits
	.align	128
        .global         _Z8scan_gpuPKfPfi
        .type           _Z8scan_gpuPKfPfi,@function
        .size           _Z8scan_gpuPKfPfi,(.L_x_11 - _Z8scan_gpuPKfPfi)
        .other          _Z8scan_gpuPKfPfi,@"STO_CUDA_ENTRY STV_DEFAULT"
_Z8scan_gpuPKfPfi:
.text._Z8scan_gpuPKfPfi:
[----:B------:R-:W-:Y:S01]  /*0000*/  LDC R1, c[0x0][0x37c] ;  /* 0x0000df00ff017b82 */ /* 0x000fe20000000800 */
[----:B------:R-:W0:Y:S07]  /*0010*/  S2R R3, SR_TID.X ;  /* 0x0000000000037919 */ /* 0x000e2e0000002100 */
[----:B------:R-:W0:Y:S01]  /*0020*/  S2UR UR4, SR_CTAID.X ;  /* 0x00000000000479c3 */ /* 0x000e220000002500 */
[----:B------:R-:W1:Y:S01]  /*0030*/  LDCU.64 UR6, c[0x0][0x358] ;  /* 0x00006b00ff0677ac */ /* 0x000e620008000a00 */
[----:B------:R-:W-:Y:S01]  /*0040*/  BSSY.RECONVERGENT B0, `(.L_x_0) ;  /* 0x0000072000007945 */ /* 0x000fe20003800200 */
[----:B------:R-:W-:-:S05]  /*0050*/  HFMA2 R0, -RZ, RZ, 0, 0 ;  /* 0x00000000ff007431 */ /* 0x000fca00000001ff */
[----:B------:R-:W0:Y:S02]  /*0060*/  LDC R2, c[0x0][0x360] ;  /* 0x0000d800ff027b82 */ /* 0x000e240000000800 */
[----:B0-----:R-:W-:-:S05]  /*0070*/  IMAD R2, R2, UR4, R3 ;  /* 0x0000000402027c24 */ /* 0x001fca000f8e0203 */
[----:B------:R-:W-:-:S13]  /*0080*/  ISETP.NE.AND P0, PT, R2, RZ, PT ;  /* 0x000000ff0200720c */ /* 0x000fda0003f05270 */
[----:B-1----:R-:W-:Y:S05]  /*0090*/  @!P0 BRA `(.L_x_1) ;  /* 0x0000000400b08947 */ /* 0x002fea0003800000 */
[C---:B------:R-:W-:Y:S01]  /*00a0*/  ISETP.GE.U32.AND P1, PT, R2.reuse, 0x10, PT ;  /* 0x000000100200780c */ /* 0x040fe20003f26070 */
[----:B------:R-:W-:Y:S01]  /*00b0*/  BSSY.RECONVERGENT B1, `(.L_x_2) ;  /* 0x0000033000017945 */ /* 0x000fe20003800200 */
[----:B------:R-:W-:Y:S02]  /*00c0*/  LOP3.LUT R17, R2, 0xf, RZ, 0xc0, !PT ;  /* 0x0000000f02117812 */ /* 0x000fe400078ec0ff */
[----:B------:R-:W-:Y:S02]  /*00d0*/  MOV R0, RZ ;  /* 0x000000ff00007202 */ /* 0x000fe40000000f00 */
[----:B------:R-:W-:Y:S02]  /*00e0*/  ISETP.NE.AND P0, PT, R17, RZ, PT ;  /* 0x000000ff1100720c */ /* 0x000fe40003f05270 */
[----:B------:R-:W-:-:S05]  /*00f0*/  MOV R3, RZ ;  /* 0x000000ff00037202 */ /* 0x000fca0000000f00 */
[----:B------:R-:W-:Y:S06]  /*0100*/  @!P1 BRA `(.L_x_3) ;  /* 0x0000000000b49947 */ /* 0x000fec0003800000 */
[----:B------:R-:W0:Y:S01]  /*0110*/  LDCU.64 UR4, c[0x0][0x380] ;  /* 0x00007000ff0477ac */ /* 0x000e220008000a00 */
[----:B------:R-:W-:Y:S02]  /*0120*/  LOP3.LUT R3, R2, 0xfffffff0, RZ, 0xc0, !PT ;  /* 0xfffffff002037812 */ /* 0x000fe400078ec0ff */
[----:B------:R-:W-:Y:S02]  /*0130*/  MOV R0, RZ ;  /* 0x000000ff00007202 */ /* 0x000fe40000000f00 */
[----:B------:R-:W-:Y:S01]  /*0140*/  IADD3 R19, PT, PT, -R3, RZ, RZ ;  /* 0x000000ff03137210 */ /* 0x000fe20007ffe1ff */
[----:B0-----:R-:W-:-:S04]  /*0150*/  UIADD3 UR4, UP0, UPT, UR4, 0x20, URZ ;  /* 0x0000002004047890 */ /* 0x001fc8000ff1e0ff */
[----:B------:R-:W-:Y:S02]  /*0160*/  UIADD3.X UR5, UPT, UPT, URZ, UR5, URZ, UP0, !UPT ;  /* 0x00000005ff057290 */ /* 0x000fe400087fe4ff */
[----:B------:R-:W-:-:S04]  /*0170*/  MOV R4, UR4 ;  /* 0x0000000400047c02 */ /* 0x000fc80008000f00 */
[----:B------:R-:W-:-:S07]  /*0180*/  MOV R5, UR5 ;  /* 0x0000000500057c02 */ /* 0x000fce0008000f00 */
.L_x_4:
[----:B------:R-:W2:Y:S04]  /*0190*/  LDG.E.CONSTANT R15, desc[UR6][R4.64+-0x20] ;  /* 0xffffe006040f7981 */ /* 0x000ea8000c1e9900 */
[----:B------:R-:W3:Y:S04]  /*01a0*/  LDG.E.CONSTANT R16, desc[UR6][R4.64+-0x1c] ;  /* 0xffffe40604107981 */ /* 0x000ee8000c1e9900 */
[----:B------:R-:W4:Y:S04]  /*01b0*/  LDG.E.CONSTANT R18, desc[UR6][R4.64+-0x18] ;  /* 0xffffe80604127981 */ /* 0x000f28000c1e9900 */
[----:B------:R-:W5:Y:S04]  /*01c0*/  LDG.E.CONSTANT R20, desc[UR6][R4.64+-0x14] ;  /* 0xffffec0604147981 */ /* 0x000f68000c1e9900 */
        /* <DEDUP_REMOVED lines=11> */
[----:B------:R0:W5:Y:S01]  /*0280*/  LDG.E.CONSTANT R6, desc[UR6][R4.64+0x1c] ;  /* 0x00001c0604067981 */ /* 0x000162000c1e9900 */
[----:B------:R-:W-:-:S04]  /*0290*/  IADD3 R19, PT, PT, R19, 0x10, RZ ;  /* 0x0000001013137810 */ /* 0x000fc80007ffe0ff */
[----:B------:R-:W-:Y:S02]  /*02a0*/  ISETP.NE.AND P1, PT, R19, RZ, PT ;  /* 0x000000ff1300720c */ /* 0x000fe40003f25270 */
[----:B0-----:R-:W-:-:S04]  /*02b0*/  IADD3 R4, P2, PT, R4, 0x40, RZ ;  /* 0x0000004004047810 */ /* 0x001fc80007f5e0ff */
[----:B------:R-:W-:Y:S01]  /*02c0*/  IADD3.X R5, PT, PT, RZ, R5, RZ, P2, !PT ;  /* 0x00000005ff057210 */ /* 0x000fe200017fe4ff */
[----:B--2---:R-:W-:-:S04]  /*02d0*/  FADD R15, R15, R0 ;  /* 0x000000000f0f7221 */ /* 0x004fc80000000000 */
[----:B---3--:R-:W-:-:S04]  /*02e0*/  FADD R15, R15, R16 ;  /* 0x000000100f0f7221 */ /* 0x008fc80000000000 */
[----:B----4-:R-:W-:-:S04]  /*02f0*/  FADD R15, R15, R18 ;  /* 0x000000120f0f7221 */ /* 0x010fc80000000000 */
[----:B-----5:R-:W-:-:S04]  /*0300*/  FADD R15, R15, R20 ;  /* 0x000000140f0f7221 */ /* 0x020fc80000000000 */
[----:B------:R-:W-:-:S04]  /*0310*/  FADD R15, R15, R22 ;  /* 0x000000160f0f7221 */ /* 0x000fc80000000000 */
        /* <DEDUP_REMOVED lines=10> */
[----:B------:R-:W-:Y:S01]  /*03c0*/  FADD R0, R7, R6 ;  /* 0x0000000607007221 */ /* 0x000fe20000000000 */
[----:B------:R-:W-:Y:S06]  /*03d0*/  @P1 BRA `(.L_x_4) ;  /* 0xfffffffc006c1947 */ /* 0x000fec000383ffff */
.L_x_3:
[----:B------:R-:W-:Y:S05]  /*03e0*/  BSYNC.RECONVERGENT B1 ;  /* 0x0000000000017941 */ /* 0x000fea0003800200 */
.L_x_2:
[----:B------:R-:W-:Y:S05]  /*03f0*/  @!P0 BRA `(.L_x_1) ;  /* 0x0000000000d88947 */ /* 0x000fea0003800000 */
[----:B------:R-:W-:Y:S01]  /*0400*/  ISETP.GE.U32.AND P0, PT, R17, 0x8, PT ;  /* 0x000000081100780c */ /* 0x000fe20003f06070 */
[----:B------:R-:W-:Y:S01]  /*0410*/  BSSY.RECONVERGENT B1, `(.L_x_5) ;  /* 0x0000017000017945 */ /* 0x000fe20003800200 */
[----:B------:R-:W-:-:S04]  /*0420*/  LOP3.LUT R8, R2, 0x7, RZ, 0xc0, !PT ;  /* 0x0000000702087812 */ /* 0x000fc800078ec0ff */
[----:B------:R-:W-:-:S07]  /*0430*/  ISETP.NE.AND P1, PT, R8, RZ, PT ;  /* 0x000000ff0800720c */ /* 0x000fce0003f25270 */
[----:B------:R-:W-:Y:S06]  /*0440*/  @!P0 BRA `(.L_x_6) ;  /* 0x00000000004c8947 */ /* 0x000fec0003800000 */
[----:B------:R-:W0:Y:S02]  /*0450*/  LDC.64 R4, c[0x0][0x380] ;  /* 0x0000e000ff047b82 */ /* 0x000e240000000a00 */
[----:B0-----:R-:W-:-:S05]  /*0460*/  IMAD.WIDE.U32 R4, R3, 0x4, R4 ;  /* 0x0000000403047825 */ /* 0x001fca00078e0004 */
[----:B------:R-:W2:Y:S04]  /*0470*/  LDG.E.CONSTANT R7, desc[UR6][R4.64] ;  /* 0x0000000604077981 */ /* 0x000ea8000c1e9900 */
[----:B------:R-:W3:Y:S04]  /*0480*/  LDG.E.CONSTANT R6, desc[UR6][R4.64+0x4] ;  /* 0x0000040604067981 */ /* 0x000ee8000c1e9900 */
[----:B------:R-:W4:Y:S04]  /*0490*/  LDG.E.CONSTANT R9, desc[UR6][R4.64+0x8] ;  /* 0x0000080604097981 */ /* 0x000f28000c1e9900 */
[----:B------:R-:W5:Y:S04]  /*04a0*/  LDG.E.CONSTANT R11, desc[UR6][R4.64+0xc] ;  /* 0x00000c06040b7981 */ /* 0x000f68000c1e9900 */
[----:B------:R-:W5:Y:S04]  /*04b0*/  LDG.E.CONSTANT R13, desc[UR6][R4.64+0x10] ;  /* 0x00001006040d7981 */ /* 0x000f68000c1e9900 */
[----:B------:R-:W5:Y:S04]  /*04c0*/  LDG.E.CONSTANT R15, desc[UR6][R4.64+0x14] ;  /* 0x00001406040f7981 */ /* 0x000f68000c1e9900 */
[----:B------:R-:W5:Y:S04]  /*04d0*/  LDG.E.CONSTANT R17, desc[UR6][R4.64+0x18] ;  /* 0x0000180604117981 */ /* 0x000f68000c1e9900 */
[----:B------:R-:W5:Y:S01]  /*04e0*/  LDG.E.CONSTANT R19, desc[UR6][R4.64+0x1c] ;  /* 0x00001c0604137981 */ /* 0x000f62000c1e9900 */
[----:B------:R-:W-:Y:S01]  /*04f0*/  IADD3 R3, PT, PT, R3, 0x8, RZ ;  /* 0x0000000803037810 */ /* 0x000fe20007ffe0ff */
[----:B--2---:R-:W-:-:S04]  /*0500*/  FADD R7, R0, R7 ;  /* 0x0000000700077221 */ /* 0x004fc80000000000 */
[----:B---3--:R-:W-:-:S04]  /*0510*/  FADD R6, R7, R6 ;  /* 0x0000000607067221 */ /* 0x008fc80000000000 */
[----:B----4-:R-:W-:-:S04]  /*0520*/  FADD R6, R6, R9 ;  /* 0x0000000906067221 */ /* 0x010fc80000000000 */
[----:B-----5:R-:W-:-:S04]  /*0530*/  FADD R6, R6, R11 ;  /* 0x0000000b06067221 */ /* 0x020fc80000000000 */
[----:B------:R-:W-:-:S04]  /*0540*/  FADD R6, R6, R13 ;  /* 0x0000000d06067221 */ /* 0x000fc80000000000 */
[----:B------:R-:W-:-:S04]  /*0550*/  FADD R6, R6, R15 ;  /* 0x0000000f06067221 */ /* 0x000fc80000000000 */
[----:B------:R-:W-:-:S04]  /*0560*/  FADD R6, R6, R17 ;  /* 0x0000001106067221 */ /* 0x000fc80000000000 */
[----:B------:R-:W-:-:S07]  /*0570*/  FADD R0, R6, R19 ;  /* 0x0000001306007221 */ /* 0x000fce0000000000 */
.L_x_6:
[----:B------:R-:W-:Y:S05]  /*0580*/  BSYNC.RECONVERGENT B1 ;  /* 0x0000000000017941 */ /* 0x000fea0003800200 */
.L_x_5:
        /* <DEDUP_REMOVED lines=11> */
[----:B------:R-:W5:Y:S01]  /*0640*/  LDG.E.CONSTANT R12, desc[UR6][R4.64+0xc] ;  /* 0x00000c06040c7981 */ /* 0x000f62000c1e9900 */
[----:B------:R-:W-:Y:S01]  /*0650*/  IADD3 R3, PT, PT, R3, 0x4, RZ ;  /* 0x0000000403037810 */ /* 0x000fe20007ffe0ff */
[----:B--2---:R-:W-:-:S04]  /*0660*/  FADD R7, R0, R7 ;  /* 0x0000000700077221 */ /* 0x004fc80000000000 */
[----:B---3--:R-:W-:-:S04]  /*0670*/  FADD R7, R7, R8 ;  /* 0x0000000807077221 */ /* 0x008fc80000000000 */
[----:B----4-:R-:W-:-:S04]  /*0680*/  FADD R7, R7, R10 ;  /* 0x0000000a07077221 */ /* 0x010fc80000000000 */
[----:B-----5:R-:W-:-:S07]  /*0690*/  FADD R0, R7, R12 ;  /* 0x0000000c07007221 */ /* 0x020fce0000000000 */
.L_x_8:
[----:B------:R-:W-:Y:S05]  /*06a0*/  BSYNC.RECONVERGENT B1 ;  /* 0x0000000000017941 */ /* 0x000fea0003800200 */
.L_x_7:
[----:B------:R-:W-:Y:S05]  /*06b0*/  @!P1 BRA `(.L_x_1) ;  /* 0x0000000000289947 */ /* 0x000fea0003800000 */
[----:B------:R-:W0:Y:S01]  /*06c0*/  LDC.64 R4, c[0x0][0x380] ;  /* 0x0000e000ff047b82 */ /* 0x000e220000000a00 */
[----:B------:R-:W-:Y:S01]  /*06d0*/  IADD3 R6, PT, PT, -R6, RZ, RZ ;  /* 0x000000ff06067210 */ /* 0x000fe20007ffe1ff */
[----:B0-----:R-:W-:-:S07]  /*06e0*/  IMAD.WIDE.U32 R4, R3, 0x4, R4 ;  /* 0x0000000403047825 */ /* 0x001fce00078e0004 */
.L_x_9:
[----:B------:R0:W2:Y:S01]  /*06f0*/  LDG.E.CONSTANT R3, desc[UR6][R4.64] ;  /* 0x0000000604037981 */ /* 0x0000a2000c1e9900 */
[----:B------:R-:W-:-:S04]  /*0700*/  IADD3 R6, PT, PT, R6, 0x1, RZ ;  /* 0x0000000106067810 */ /* 0x000fc80007ffe0ff */
[----:B------:R-:W-:Y:S02]  /*0710*/  ISETP.NE.AND P0, PT, R6, RZ, PT ;  /* 0x000000ff0600720c */ /* 0x000fe40003f05270 */
[----:B0-----:R-:W-:-:S04]  /*0720*/  IADD3 R4, P1, PT, R4, 0x4, RZ ;  /* 0x0000000404047810 */ /* 0x001fc80007f3e0ff */
[----:B------:R-:W-:Y:S01]  /*0730*/  IADD3.X R5, PT, PT, RZ, R5, RZ, P1, !PT ;  /* 0x00000005ff057210 */ /* 0x000fe20000ffe4ff */
[----:B--2---:R-:W-:-:S06]  /*0740*/  FADD R0, R3, R0 ;  /* 0x0000000003007221 */ /* 0x004fcc0000000000 */
[----:B------:R-:W-:Y:S05]  /*0750*/  @P0 BRA `(.L_x_9) ;  /* 0xfffffffc00e40947 */ /* 0x000fea000383ffff */
.L_x_1:
[----:B------:R-:W-:Y:S05]  /*0760*/  BSYNC.RECONVERGENT B0 ;  /* 0x0000000000007941 */ /* 0x000fea0003800200 */
.L_x_0:
[----:B------:R-:W0:Y:S02]  /*0770*/  LDC.64 R4, c[0x0][0x388] ;  /* 0x0000e200ff047b82 */ /* 0x000e240000000a00 */
[----:B0-----:R-:W-:-:S05]  /*0780*/  IMAD.WIDE.U32 R2, R2, 0x4, R4 ;  /* 0x0000000402027825 */ /* 0x001fca00078e0004 */
[----:B------:R-:W-:Y:S01]  /*0790*/  STG.E desc[UR6][R2.64], R0 ;  /* 0x0000000002007986 */ /* 0x000fe2000c101906 */
[----:B------:R-:W-:Y:S05]  /*07a0*/  EXIT ;  /* 0x000000000000794d */ /* 0x000fea0003800000 */
.L_x_10:
[----:B------:R-:W-:-:S00]  /*07b0*/  BRA `(.L_x_10) ;  /* 0xfffffffc00fc7947 */ /* 0x000fc0000383ffff */
[----:B------:R-:W-:-:S00]  /*07c0*/  NOP ;  /* 0x0000000000007918 */ /* 0x000fc00000000000 */
        /* <DEDUP_REMOVED lines=11> */
.L_x_11:


//--------------------- .nv.shared.reserved.0     --------------------------
	.section	.nv.shared.reserved.0,"aw",@nobits
	.weak		__nv_reservedSMEM_offset_0_alias
	.size		__nv_reservedSMEM_offset_0_alias, 0, 64
	.other		__nv_reservedSMEM_offset_0_alias,@"STO_CUDA_RESERVED_SHARED STV_DEFAULT"
__nv_reservedSMEM_offset_0_alias:
	.zero		0
	.zero		64


//--------------------- .nv.constant0._Z8scan_gpuPKfPfi --------------------------
	.section	.nv.constant0._Z8scan_gpuPKfPfi,"a",@progbits
	.sectionflags	@""
	.align	4
.nv.constant0._Z8scan_gpuPKfPfi:
	.zero		916


//--------------------- SYMBOLS --------------------------

	.type		.nv.reservedSmem.offset0,@object
	.size		.nv.reservedSmem.offset0,0x4
